//
// Generated by NVIDIA NVVM Compiler
//
// Compiler Build ID: CL-36424714
// Cuda compilation tools, release 13.0, V13.0.88
// Based on NVVM 20.0.0
//

.version 9.0
.target sm_100
.address_size 64

	// .globl	_Z10matrix_mulPKiS0_Pii

.visible .entry _Z10matrix_mulPKiS0_Pii(
	.param .u64 .ptr .align 1 _Z10matrix_mulPKiS0_Pii_param_0,
	.param .u64 .ptr .align 1 _Z10matrix_mulPKiS0_Pii_param_1,
	.param .u64 .ptr .align 1 _Z10matrix_mulPKiS0_Pii_param_2,
	.param .u32 _Z10matrix_mulPKiS0_Pii_param_3
)
{
	.reg .pred 	%p<10>;
	.reg .b32 	%r<105>;
	.reg .b64 	%rd<67>;

	ld.param.u64 	%rd14, [_Z10matrix_mulPKiS0_Pii_param_0];
	ld.param.u64 	%rd15, [_Z10matrix_mulPKiS0_Pii_param_1];
	ld.param.u32 	%r30, [_Z10matrix_mulPKiS0_Pii_param_3];
	cvta.to.global.u64 	%rd1, %rd15;
	cvta.to.global.u64 	%rd2, %rd14;
	mov.u32 	%r31, %ctaid.y;
	mov.u32 	%r32, %ntid.y;
	mov.u32 	%r33, %tid.y;
	mad.lo.s32 	%r1, %r31, %r32, %r33;
	mov.u32 	%r34, %ctaid.x;
	mov.u32 	%r35, %ntid.x;
	mov.u32 	%r36, %tid.x;
	mad.lo.s32 	%r2, %r34, %r35, %r36;
	max.s32 	%r37, %r1, %r2;
	setp.ge.s32 	%p1, %r37, %r30;
	@%p1 bra 	$L__BB0_13;
	mul.lo.s32 	%r3, %r30, %r1;
	and.b32  	%r4, %r30, 7;
	setp.lt.u32 	%p2, %r30, 8;
	mov.b32 	%r99, 0;
	mov.u32 	%r104, %r99;
	@%p2 bra 	$L__BB0_4;
	and.b32  	%r99, %r30, 2147483640;
	neg.s32 	%r93, %r99;
	mul.wide.s32 	%rd16, %r30, 4;
	add.s64 	%rd3, %rd1, %rd16;
	shl.b32 	%r7, %r30, 3;
	mul.wide.s32 	%rd17, %r30, 8;
	add.s64 	%rd4, %rd1, %rd17;
	mul.wide.s32 	%rd18, %r30, 12;
	add.s64 	%rd5, %rd1, %rd18;
	mul.wide.s32 	%rd19, %r30, 16;
	add.s64 	%rd6, %rd1, %rd19;
	mul.wide.s32 	%rd20, %r30, 20;
	add.s64 	%rd7, %rd1, %rd20;
	mul.wide.s32 	%rd21, %r30, 24;
	add.s64 	%rd8, %rd1, %rd21;
	mul.wide.s32 	%rd22, %r30, 28;
	add.s64 	%rd9, %rd1, %rd22;
	mul.wide.u32 	%rd23, %r3, 4;
	add.s64 	%rd24, %rd23, %rd2;
	add.s64 	%rd66, %rd24, 16;
	mov.b32 	%r104, 0;
	mov.u32 	%r92, %r2;
$L__BB0_3:
	.pragma "nounroll";
	mul.wide.s32 	%rd25, %r92, 4;
	add.s64 	%rd26, %rd3, %rd25;
	add.s64 	%rd27, %rd4, %rd25;
	add.s64 	%rd28, %rd5, %rd25;
	add.s64 	%rd29, %rd6, %rd25;
	add.s64 	%rd30, %rd7, %rd25;
	add.s64 	%rd31, %rd8, %rd25;
	add.s64 	%rd32, %rd9, %rd25;
	add.s64 	%rd33, %rd1, %rd25;
	ld.global.u32 	%r41, [%rd66+-16];
	ld.global.u32 	%r42, [%rd33];
	mad.lo.s32 	%r43, %r42, %r41, %r104;
	ld.global.u32 	%r44, [%rd66+-12];
	ld.global.u32 	%r45, [%rd26];
	mad.lo.s32 	%r46, %r45, %r44, %r43;
	ld.global.u32 	%r47, [%rd66+-8];
	ld.global.u32 	%r48, [%rd27];
	mad.lo.s32 	%r49, %r48, %r47, %r46;
	ld.global.u32 	%r50, [%rd66+-4];
	ld.global.u32 	%r51, [%rd28];
	mad.lo.s32 	%r52, %r51, %r50, %r49;
	ld.global.u32 	%r53, [%rd66];
	ld.global.u32 	%r54, [%rd29];
	mad.lo.s32 	%r55, %r54, %r53, %r52;
	ld.global.u32 	%r56, [%rd66+4];
	ld.global.u32 	%r57, [%rd30];
	mad.lo.s32 	%r58, %r57, %r56, %r55;
	ld.global.u32 	%r59, [%rd66+8];
	ld.global.u32 	%r60, [%rd31];
	mad.lo.s32 	%r61, %r60, %r59, %r58;
	ld.global.u32 	%r62, [%rd66+12];
	ld.global.u32 	%r63, [%rd32];
	mad.lo.s32 	%r104, %r63, %r62, %r61;
	add.s32 	%r93, %r93, 8;
	add.s32 	%r92, %r92, %r7;
	add.s64 	%rd66, %rd66, 32;
	setp.ne.s32 	%p3, %r93, 0;
	@%p3 bra 	$L__BB0_3;
$L__BB0_4:
	setp.eq.s32 	%p4, %r4, 0;
	@%p4 bra 	$L__BB0_12;
	and.b32  	%r17, %r30, 3;
	setp.lt.u32 	%p5, %r4, 4;
	@%p5 bra 	$L__BB0_7;
	add.s32 	%r65, %r99, %r3;
	mul.wide.u32 	%rd34, %r65, 4;
	add.s64 	%rd35, %rd2, %rd34;
	ld.global.u32 	%r66, [%rd35];
	mad.lo.s32 	%r67, %r99, %r30, %r2;
	mul.wide.s32 	%rd36, %r67, 4;
	add.s64 	%rd37, %rd1, %rd36;
	ld.global.u32 	%r68, [%rd37];
	mad.lo.s32 	%r69, %r68, %r66, %r104;
	cvt.u64.u32 	%rd38, %r3;
	cvt.u64.u32 	%rd39, %r99;
	add.s64 	%rd40, %rd39, %rd38;
	shl.b64 	%rd41, %rd40, 2;
	add.s64 	%rd42, %rd2, %rd41;
	ld.global.u32 	%r70, [%rd42+4];
	mul.wide.s32 	%rd43, %r30, 4;
	add.s64 	%rd44, %rd37, %rd43;
	ld.global.u32 	%r71, [%rd44];
	mad.lo.s32 	%r72, %r71, %r70, %r69;
	ld.global.u32 	%r73, [%rd42+8];
	add.s64 	%rd45, %rd44, %rd43;
	ld.global.u32 	%r74, [%rd45];
	mad.lo.s32 	%r75, %r74, %r73, %r72;
	ld.global.u32 	%r76, [%rd42+12];
	add.s64 	%rd46, %rd45, %rd43;
	ld.global.u32 	%r77, [%rd46];
	mad.lo.s32 	%r104, %r77, %r76, %r75;
	add.s32 	%r99, %r99, 4;
$L__BB0_7:
	setp.eq.s32 	%p6, %r17, 0;
	@%p6 bra 	$L__BB0_12;
	setp.eq.s32 	%p7, %r17, 1;
	@%p7 bra 	$L__BB0_10;
	add.s32 	%r79, %r99, %r3;
	mul.wide.u32 	%rd47, %r79, 4;
	add.s64 	%rd48, %rd2, %rd47;
	ld.global.u32 	%r80, [%rd48];
	mad.lo.s32 	%r81, %r99, %r30, %r2;
	mul.wide.s32 	%rd49, %r81, 4;
	add.s64 	%rd50, %rd1, %rd49;
	ld.global.u32 	%r82, [%rd50];
	mad.lo.s32 	%r83, %r82, %r80, %r104;
	cvt.u64.u32 	%rd51, %r3;
	cvt.u64.u32 	%rd52, %r99;
	add.s64 	%rd53, %rd52, %rd51;
	shl.b64 	%rd54, %rd53, 2;
	add.s64 	%rd55, %rd2, %rd54;
	ld.global.u32 	%r84, [%rd55+4];
	mul.wide.s32 	%rd56, %r30, 4;
	add.s64 	%rd57, %rd50, %rd56;
	ld.global.u32 	%r85, [%rd57];
	mad.lo.s32 	%r104, %r85, %r84, %r83;
	add.s32 	%r99, %r99, 2;
$L__BB0_10:
	and.b32  	%r86, %r30, 1;
	setp.eq.b32 	%p8, %r86, 1;
	not.pred 	%p9, %p8;
	@%p9 bra 	$L__BB0_12;
	add.s32 	%r87, %r99, %r3;
	mul.wide.u32 	%rd58, %r87, 4;
	add.s64 	%rd59, %rd2, %rd58;
	ld.global.u32 	%r88, [%rd59];
	mad.lo.s32 	%r89, %r99, %r30, %r2;
	mul.wide.s32 	%rd60, %r89, 4;
	add.s64 	%rd61, %rd1, %rd60;
	ld.global.u32 	%r90, [%rd61];
	mad.lo.s32 	%r104, %r90, %r88, %r104;
$L__BB0_12:
	ld.param.u64 	%rd65, [_Z10matrix_mulPKiS0_Pii_param_2];
	add.s32 	%r91, %r3, %r2;
	cvta.to.global.u64 	%rd62, %rd65;
	mul.wide.s32 	%rd63, %r91, 4;
	add.s64 	%rd64, %rd62, %rd63;
	st.global.u32 	[%rd64], %r104;
$L__BB0_13:
	ret;

}


// ===== COMPILED SASS (sm_100) =====

	.target	sm_100

	.elftype	@"ET_EXEC"


//--------------------- .note.nv.tkinfo           --------------------------
	.section	.note.nv.tkinfo,"",@"SHT_NOTE"
	.sectionflags	@"SHF_NOTE_NV_TKINFO"
	.tkinfo
        /*0018*/ 	.word	0x00000002
        /*0030*/ 	.string	""
        /*0030*/ 	.string	"ptxas"
        /*0030*/ 	.string	"Cuda compilation tools, release 13.0, V13.0.88"
        /*0030*/ 	.string	"Build cuda_13.0.r13.0/compiler.36424714_0"
        /*0030*/ 	.string	"-arch sm_100 -m 64 "



//--------------------- .note.nv.cuinfo           --------------------------
	.section	.note.nv.cuinfo,"",@"SHT_NOTE"
	.sectionflags	@"SHF_NOTE_NV_CUINFO"
        /*0018*/ 	.short	0x0002
        /*001a*/ 	.short	0x0064
        /*001c*/ 	.short	0x0082
	.zero		2


//--------------------- .nv.info                  --------------------------
	.section	.nv.info,"",@"SHT_CUDA_INFO"
	.align	4


	//----- nvinfo : EIATTR_REGCOUNT
	.align		4
        /*0000*/ 	.byte	0x04, 0x2f
        /*0002*/ 	.short	(.L_1 - .L_0)
	.align		4
.L_0:
        /*0004*/ 	.word	index@(_Z10matrix_mulPKiS0_Pii)
        /*0008*/ 	.word	0x0000001e


	//----- nvinfo : EIATTR_FRAME_SIZE
	.align		4
.L_1:
        /*000c*/ 	.byte	0x04, 0x11
        /*000e*/ 	.short	(.L_3 - .L_2)
	.align		4
.L_2:
        /*0010*/ 	.word	index@(_Z10matrix_mulPKiS0_Pii)
        /*0014*/ 	.word	0x00000000


	//----- nvinfo : EIATTR_MIN_STACK_SIZE
	.align		4
.L_3:
        /*0018*/ 	.byte	0x04, 0x12
        /*001a*/ 	.short	(.L_5 - .L_4)
	.align		4
.L_4:
        /*001c*/ 	.word	index@(_Z10matrix_mulPKiS0_Pii)
        /*0020*/ 	.word	0x00000000
.L_5:


//--------------------- .nv.compat                --------------------------
	.section	.nv.compat,"",@"SHT_CUDA_COMPAT_INFO"
	.align	4
        /*0000*/ 	.byte	0x02, 0x09, 0x00, 0x00, 0x02, 0x02, 0x01, 0x00, 0x02, 0x05, 0x05, 0x00, 0x03, 0x07, 0x01, 0x01
        /*0010*/ 	.byte	0x02, 0x03, 0x00, 0x00, 0x02, 0x06, 0x01, 0x00, 0x04, 0x0b, 0x08, 0x00, 0x09, 0x00, 0x00, 0x00
        /*0020*/ 	.byte	0x00, 0x00, 0x00, 0x00


//--------------------- .nv.info._Z10matrix_mulPKiS0_Pii --------------------------
	.section	.nv.info._Z10matrix_mulPKiS0_Pii,"",@"SHT_CUDA_INFO"
	.sectionflags	@""
	.align	4


	//----- nvinfo : EIATTR_CUDA_API_VERSION
	.align		4
        /*0000*/ 	.byte	0x04, 0x37
        /*0002*/ 	.short	(.L_7 - .L_6)
.L_6:
        /*0004*/ 	.word	0x00000082


	//----- nvinfo : EIATTR_KPARAM_INFO
	.align		4
.L_7:
        /*0008*/ 	.byte	0x04, 0x17
        /*000a*/ 	.short	(.L_9 - .L_8)
.L_8:
        /*000c*/ 	.word	0x00000000
        /*0010*/ 	.short	0x0003
        /*0012*/ 	.short	0x0018
        /*0014*/ 	.byte	0x00, 0xf0, 0x11, 0x00


	//----- nvinfo : EIATTR_KPARAM_INFO
	.align		4
.L_9:
        /*0018*/ 	.byte	0x04, 0x17
        /*001a*/ 	.short	(.L_11 - .L_10)
.L_10:
        /*001c*/ 	.word	0x00000000
        /*0020*/ 	.short	0x0002
        /*0022*/ 	.short	0x0010
        /*0024*/ 	.byte	0x00, 0xf5, 0x21, 0x00


	//----- nvinfo : EIATTR_KPARAM_INFO
	.align		4
.L_11:
        /*0028*/ 	.byte	0x04, 0x17
        /*002a*/ 	.short	(.L_13 - .L_12)
.L_12:
        /*002c*/ 	.word	0x00000000
        /*0030*/ 	.short	0x0001
        /*0032*/ 	.short	0x0008
        /*0034*/ 	.byte	0x00, 0xf5, 0x21, 0x00


	//----- nvinfo : EIATTR_KPARAM_INFO
	.align		4
.L_13:
        /*0038*/ 	.byte	0x04, 0x17
        /*003a*/ 	.short	(.L_15 - .L_14)
.L_14:
        /*003c*/ 	.word	0x00000000
        /*0040*/ 	.short	0x0000
        /*0042*/ 	.short	0x0000
        /*0044*/ 	.byte	0x00, 0xf5, 0x21, 0x00


	//----- nvinfo : EIATTR_SPARSE_MMA_MASK
	.align		4
.L_15:
        /*0048*/ 	.byte	0x03, 0x50
        /*004a*/ 	.short	0x0000


	//----- nvinfo : EIATTR_MAXREG_COUNT
	.align		4
        /*004c*/ 	.byte	0x03, 0x1b
        /*004e*/ 	.short	0x00ff


	//----- nvinfo : EIATTR_MERCURY_ISA_VERSION
	.align		4
        /*0050*/ 	.byte	0x03, 0x5f
        /*0052*/ 	.short	0x0101


	//----- nvinfo : EIATTR_VRC_CTA_INIT_COUNT
	.align		4
        /*0054*/ 	.byte	0x02, 0x4a
	.zero		1
	.zero		1


	//----- nvinfo : EIATTR_EXIT_INSTR_OFFSETS
	.align		4
        /*0058*/ 	.byte	0x04, 0x1c
        /*005a*/ 	.short	(.L_17 - .L_16)


	//   ....[0]....
.L_16:
        /*005c*/ 	.word	0x000000c0


	//   ....[1]....
        /*0060*/ 	.word	0x00000a90


	//----- nvinfo : EIATTR_CBANK_PARAM_SIZE
	.align		4
.L_17:
        /*0064*/ 	.byte	0x03, 0x19
        /*0066*/ 	.short	0x001c


	//----- nvinfo : EIATTR_PARAM_CBANK
	.align		4
        /*0068*/ 	.byte	0x04, 0x0a
        /*006a*/ 	.short	(.L_19 - .L_18)
	.align		4
.L_18:
        /*006c*/ 	.word	index@(.nv.constant0._Z10matrix_mulPKiS0_Pii)
        /*0070*/ 	.short	0x0380
        /*0072*/ 	.short	0x001c


	//----- nvinfo : EIATTR_SW_WAR
	.align		4
.L_19:
        /*0074*/ 	.byte	0x04, 0x36
        /*0076*/ 	.short	(.L_21 - .L_20)
.L_20:
        /*0078*/ 	.word	0x00000008
.L_21:


//--------------------- .nv.callgraph             --------------------------
	.section	.nv.callgraph,"",@"SHT_CUDA_CALLGRAPH"
	.align	4
	.sectionentsize	8
	.align		4
        /*0000*/ 	.word	0x00000000
	.align		4
        /*0004*/ 	.word	0xffffffff
	.align		4
        /*0008*/ 	.word	0x00000000
	.align		4
        /*000c*/ 	.word	0xfffffffe
	.align		4
        /*0010*/ 	.word	0x00000000
	.align		4
        /*0014*/ 	.word	0xfffffffd
	.align		4
        /*0018*/ 	.word	0x00000000
	.align		4
        /*001c*/ 	.word	0xfffffffc


//--------------------- .text._Z10matrix_mulPKiS0_Pii --------------------------
	.section	.text._Z10matrix_mulPKiS0_Pii,"ax",@progbits
	.align	128
        .global         _Z10matrix_mulPKiS0_Pii
        .type           _Z10matrix_mulPKiS0_Pii,@function
        .size           _Z10matrix_mulPKiS0_Pii,(.L_x_5 - _Z10matrix_mulPKiS0_Pii)
        .other          _Z10matrix_mulPKiS0_Pii,@"STO_CUDA_ENTRY STV_DEFAULT"
_Z10matrix_mulPKiS0_Pii:
.text._Z10matrix_mulPKiS0_Pii:
[----:B------:R-:W-:Y:S01]  /*0000*/  LDC R1, c[0x0][0x37c] ;  /* 0x0000df00ff017b82 */ /* 0x000fe20000000800 */
[----:B------:R-:W0:Y:S07]  /*0010*/  S2R R0, SR_TID.Y ;  /* 0x0000000000007919 */ /* 0x000e2e0000002200 */
[----:B------:R-:W0:Y:S01]  /*0020*/  S2UR UR4, SR_CTAID.Y ;  /* 0x00000000000479c3 */ /* 0x000e220000002600 */
[----:B------:R-:W1:Y:S01]  /*0030*/  LDCU UR20, c[0x0][0x398] ;  /* 0x00007300ff1477ac */ /* 0x000e620008000800 */
[----:B------:R-:W2:Y:S06]  /*0040*/  S2R R3, SR_TID.X ;  /* 0x0000000000037919 */ /* 0x000eac0000002100 */
[----:B------:R-:W0:Y:S08]  /*0050*/  LDC R13, c[0x0][0x364] ;  /* 0x0000d900ff0d7b82 */ /* 0x000e300000000800 */
[----:B------:R-:W2:Y:S08]  /*0060*/  S2UR UR5, SR_CTAID.X ;  /* 0x00000000000579c3 */ /* 0x000eb00000002500 */
[----:B------:R-:W2:Y:S01]  /*0070*/  LDC R2, c[0x0][0x360] ;  /* 0x0000d800ff027b82 */ /* 0x000ea20000000800 */
[----:B0-----:R-:W-:-:S02]  /*0080*/  IMAD R13, R13, UR4, R0 ;  /* 0x000000040d0d7c24 */ /* 0x001fc4000f8e0200 */
[----:B--2---:R-:W-:-:S05]  /*0090*/  IMAD R0, R2, UR5, R3 ;  /* 0x0000000502007c24 */ /* 0x004fca000f8e0203 */
[----:B------:R-:W-:-:S04]  /*00a0*/  VIMNMX R2, PT, PT, R13, R0, !PT ;  /* 0x000000000d027248 */ /* 0x000fc80007fe0100 */
[----:B-1----:R-:W-:-:S13]  /*00b0*/  ISETP.GE.AND P0, PT, R2, UR20, PT ;  /* 0x0000001402007c0c */ /* 0x002fda000bf06270 */
[----:B------:R-:W-:Y:S05]  /*00c0*/  @P0 EXIT ;  /* 0x000000000000094d */ /* 0x000fea0003800000 */
[----:B------:R-:W-:Y:S01]  /*00d0*/  UISETP.GE.U32.AND UP0, UPT, UR20, 0x8, UPT ;  /* 0x000000081400788c */ /* 0x000fe2000bf06070 */
[----:B------:R-:W-:Y:S02]  /*00e0*/  HFMA2 R12, -RZ, RZ, 0, 0 ;  /* 0x00000000ff0c7431 */ /* 0x000fe400000001ff */
[----:B------:R-:W-:Y:S01]  /*00f0*/  IMAD R13, R13, UR20, RZ ;  /* 0x000000140d0d7c24 */ /* 0x000fe2000f8e02ff */
[----:B------:R-:W-:Y:S01]  /*0100*/  UMOV UR4, URZ ;  /* 0x000000ff00047c82 */ /* 0x000fe20008000000 */
[----:B------:R-:W0:Y:S04]  /*0110*/  LDCU.64 UR18, c[0x0][0x358] ;  /* 0x00006b00ff1277ac */ /* 0x000e280008000a00 */
[----:B------:R-:W-:Y:S05]  /*0120*/  BRA.U !UP0, `(.L_x_0) ;  /* 0x0000000508047547 */ /* 0x000fea000b800000 */
[----:B------:R-:W1:Y:S01]  /*0130*/  LDCU.128 UR24, c[0x0][0x380] ;  /* 0x00007000ff1877ac */ /* 0x000e620008000c00 */
[----:B------:R-:W-:Y:S02]  /*0140*/  MOV R12, RZ ;  /* 0x000000ff000c7202 */ /* 0x000fe40000000f00 */
[----:B------:R-:W-:Y:S01]  /*0150*/  MOV R14, R0 ;  /* 0x00000000000e7202 */ /* 0x000fe20000000f00 */
[----:B------:R-:W-:-:S04]  /*0160*/  ULOP3.LUT UR4, UR20, 0x7ffffff8, URZ, 0xc0, !UPT ;  /* 0x7ffffff814047892 */ /* 0x000fc8000f8ec0ff */
[----:B------:R-:W-:Y:S01]  /*0170*/  UIADD3 UR5, UPT, UPT, -UR4, URZ, URZ ;  /* 0x000000ff04057290 */ /* 0x000fe2000fffe1ff */
[----:B-1----:R-:W-:Y:S01]  /*0180*/  MOV R2, UR24 ;  /* 0x0000001800027c02 */ /* 0x002fe20008000f00 */
[----:B------:R-:W-:Y:S01]  /*0190*/  UIMAD.WIDE UR6, UR20, 0x8, UR26 ;  /* 0x00000008140678a5 */ /* 0x000fe2000f8e021a */
[----:B------:R-:W-:Y:S01]  /*01a0*/  MOV R3, UR25 ;  /* 0x0000001900037c02 */ /* 0x000fe20008000f00 */
[----:B------:R-:W-:Y:S02]  /*01b0*/  UIMAD.WIDE UR8, UR20, 0xc, UR26 ;  /* 0x0000000c140878a5 */ /* 0x000fe4000f8e021a */
[----:B------:R-:W-:Y:S01]  /*01c0*/  UIMAD.WIDE UR10, UR20, 0x10, UR26 ;  /* 0x00000010140a78a5 */ /* 0x000fe2000f8e021a */
[----:B------:R-:W-:Y:S01]  /*01d0*/  IMAD.WIDE.U32 R2, R13, 0x4, R2 ;  /* 0x000000040d027825 */ /* 0x000fe200078e0002 */
[----:B------:R-:W-:Y:S02]  /*01e0*/  UIMAD.WIDE UR12, UR20, 0x14, UR26 ;  /* 0x00000014140c78a5 */ /* 0x000fe4000f8e021a */
[----:B------:R-:W-:Y:S01]  /*01f0*/  UIMAD.WIDE UR14, UR20, 0x18, UR26 ;  /* 0x00000018140e78a5 */ /* 0x000fe2000f8e021a */
[----:B------:R-:W-:Y:S01]  /*0200*/  IADD3 R2, P0, PT, R2, 0x10, RZ ;  /* 0x0000001002027810 */ /* 0x000fe20007f1e0ff */
[----:B------:R-:W-:-:S03]  /*0210*/  UIMAD.WIDE UR16, UR20, 0x1c, UR26 ;  /* 0x0000001c141078a5 */ /* 0x000fc6000f8e021a */
[----:B------:R-:W-:-:S09]  /*0220*/  IADD3.X R3, PT, PT, RZ, R3, RZ, P0, !PT ;  /* 0x00000003ff037210 */ /* 0x000fd200007fe4ff */
.L_x_1:
[----:B------:R-:W-:Y:S01]  /*0230*/  UIMAD.WIDE UR22, UR20, 0x4, UR26 ;  /* 0x00000004141678a5 */ /* 0x000fe2000f8e021a */
[----:B------:R-:W-:Y:S02]  /*0240*/  IMAD.MOV.U32 R23, RZ, RZ, 0x4 ;  /* 0x00000004ff177424 */ /* 0x000fe400078e00ff */
[----:B------:R-:W-:Y:S01]  /*0250*/  HFMA2 R11, -RZ, RZ, 0, 2.384185791015625e-07 ;  /* 0x00000004ff0b7431 */ /* 0x000fe200000001ff */
[----:B------:R-:W-:Y:S01]  /*0260*/  MOV R25, 0x4 ;  /* 0x0000000400197802 */ /* 0x000fe20000000f00 */
[----:B0-----:R-:W2:Y:S01]  /*0270*/  LDG.E R21, desc[UR18][R2.64+-0x10] ;  /* 0xfffff01202157981 */ /* 0x001ea2000c1e1900 */
[C---:B------:R-:W-:Y:S01]  /*0280*/  IMAD.WIDE R22, R14.reuse, R23, UR26 ;  /* 0x0000001a0e167e25 */ /* 0x040fe2000f8e0217 */
[----:B------:R-:W-:Y:S02]  /*0290*/  MOV R8, UR22 ;  /* 0x0000001600087c02 */ /* 0x000fe40008000f00 */
[----:B------:R-:W-:Y:S01]  /*02a0*/  MOV R9, UR23 ;  /* 0x0000001700097c02 */ /* 0x000fe20008000f00 */
[----:B------:R-:W3:Y:S02]  /*02b0*/  LDG.E R19, desc[UR18][R2.64+-0xc] ;  /* 0xfffff41202137981 */ /* 0x000ee4000c1e1900 */
[----:B------:R-:W-:-:S02]  /*02c0*/  IMAD.WIDE R8, R14, 0x4, R8 ;  /* 0x000000040e087825 */ /* 0x000fc400078e0208 */
[----:B------:R-:W2:Y:S01]  /*02d0*/  LDG.E R22, desc[UR18][R22.64] ;  /* 0x0000001216167981 */ /* 0x000ea2000c1e1900 */
[----:B------:R-:W-:Y:S01]  /*02e0*/  MOV R5, 0x4 ;  /* 0x0000000400057802 */ /* 0x000fe20000000f00 */
[C---:B------:R-:W-:Y:S02]  /*02f0*/  IMAD.WIDE R24, R14.reuse, R25, UR6 ;  /* 0x000000060e187e25 */ /* 0x040fe4000f8e0219 */
[----:B------:R0:W3:Y:S02]  /*0300*/  LDG.E R20, desc[UR18][R8.64] ;  /* 0x0000001208147981 */ /* 0x0000e4000c1e1900 */
[----:B------:R-:W-:Y:S02]  /*0310*/  IMAD.WIDE R10, R14, R11, UR8 ;  /* 0x000000080e0a7e25 */ /* 0x000fe4000f8e020b */
[----:B------:R-:W4:Y:S04]  /*0320*/  LDG.E R18, desc[UR18][R24.64] ;  /* 0x0000001218127981 */ /* 0x000f28000c1e1900 */
[----:B------:R-:W4:Y:S01]  /*0330*/  LDG.E R17, desc[UR18][R2.64+-0x8] ;  /* 0xfffff81202117981 */ /* 0x000f22000c1e1900 */
[----:B0-----:R-:W-:-:S02]  /*0340*/  HFMA2 R9, -RZ, RZ, 0, 2.384185791015625e-07 ;  /* 0x00000004ff097431 */ /* 0x001fc400000001ff */
[----:B------:R-:W-:Y:S01]  /*0350*/  IMAD.MOV.U32 R7, RZ, RZ, 0x4 ;  /* 0x00000004ff077424 */ /* 0x000fe200078e00ff */
[----:B------:R0:W5:Y:S01]  /*0360*/  LDG.E R16, desc[UR18][R10.64] ;  /* 0x000000120a107981 */ /* 0x000162000c1e1900 */
[----:B------:R-:W-:-:S03]  /*0370*/  IMAD.WIDE R4, R14, R5, UR10 ;  /* 0x0000000a0e047e25 */ /* 0x000fc6000f8e0205 */
[----:B------:R-:W5:Y:S01]  /*0380*/  LDG.E R15, desc[UR18][R2.64+-0x4] ;  /* 0xfffffc12020f7981 */ /* 0x000f62000c1e1900 */
[C---:B------:R-:W-:Y:S01]  /*0390*/  IMAD.WIDE R6, R14.reuse, R7, UR12 ;  /* 0x0000000c0e067e25 */ /* 0x040fe2000f8e0207 */
[----:B------:R-:W-:Y:S02]  /*03a0*/  MOV R27, 0x4 ;  /* 0x00000004001b7802 */ /* 0x000fe40000000f00 */
[----:B------:R1:W5:Y:S01]  /*03b0*/  LDG.E R4, desc[UR18][R4.64] ;  /* 0x0000001204047981 */ /* 0x000362000c1e1900 */
[----:B------:R-:W-:-:S03]  /*03c0*/  IMAD.WIDE R8, R14, R9, UR14 ;  /* 0x0000000e0e087e25 */ /* 0x000fc6000f8e0209 */
[----:B------:R-:W5:Y:S01]  /*03d0*/  LDG.E R23, desc[UR18][R2.64] ;  /* 0x0000001202177981 */ /* 0x000f62000c1e1900 */
[----:B0-----:R-:W-:-:S03]  /*03e0*/  IMAD.WIDE R10, R14, R27, UR16 ;  /* 0x000000100e0a7e25 */ /* 0x001fc6000f8e021b */
[----:B------:R-:W5:Y:S04]  /*03f0*/  LDG.E R7, desc[UR18][R6.64] ;  /* 0x0000001206077981 */ /* 0x000f68000c1e1900 */
[----:B------:R-:W5:Y:S04]  /*0400*/  LDG.E R24, desc[UR18][R2.64+0x4] ;  /* 0x0000041202187981 */ /* 0x000f68000c1e1900 */
[----:B------:R-:W5:Y:S04]  /*0410*/  LDG.E R8, desc[UR18][R8.64] ;  /* 0x0000001208087981 */ /* 0x000f68000c1e1900 */
[----:B------:R-:W5:Y:S04]  /*0420*/  LDG.E R25, desc[UR18][R2.64+0x8] ;  /* 0x0000081202197981 */ /* 0x000f68000c1e1900 */
[----:B------:R-:W5:Y:S04]  /*0430*/  LDG.E R10, desc[UR18][R10.64] ;  /* 0x000000120a0a7981 */ /* 0x000f68000c1e1900 */
[----:B------:R0:W5:Y:S01]  /*0440*/  LDG.E R27, desc[UR18][R2.64+0xc] ;  /* 0x00000c12021b7981 */ /* 0x000162000c1e1900 */
[----:B------:R-:W-:-:S04]  /*0450*/  UIADD3 UR5, UPT, UPT, UR5, 0x8, URZ ;  /* 0x0000000805057890 */ /* 0x000fc8000fffe0ff */
[----:B------:R-:W-:Y:S01]  /*0460*/  UISETP.NE.AND UP0, UPT, UR5, URZ, UPT ;  /* 0x000000ff0500728c */ /* 0x000fe2000bf05270 */
[----:B-1----:R-:W-:Y:S02]  /*0470*/  MOV R5, UR20 ;  /* 0x0000001400057c02 */ /* 0x002fe40008000f00 */
[----:B0-----:R-:W-:Y:S02]  /*0480*/  IADD3 R2, P0, PT, R2, 0x20, RZ ;  /* 0x0000002002027810 */ /* 0x001fe40007f1e0ff */
[----:B------:R-:W-:Y:S02]  /*0490*/  LEA R14, R5, R14, 0x3 ;  /* 0x0000000e050e7211 */ /* 0x000fe400078e18ff */
[----:B------:R-:W-:Y:S01]  /*04a0*/  IADD3.X R3, PT, PT, RZ, R3, RZ, P0, !PT ;  /* 0x00000003ff037210 */ /* 0x000fe200007fe4ff */
[----:B--2---:R-:W-:-:S04]  /*04b0*/  IMAD R21, R21, R22, R12 ;  /* 0x0000001615157224 */ /* 0x004fc800078e020c */
[----:B---3--:R-:W-:-:S04]  /*04c0*/  IMAD R19, R19, R20, R21 ;  /* 0x0000001413137224 */ /* 0x008fc800078e0215 */
[----:B----4-:R-:W-:-:S04]  /*04d0*/  IMAD R17, R17, R18, R19 ;  /* 0x0000001211117224 */ /* 0x010fc800078e0213 */
[----:B-----5:R-:W-:-:S04]  /*04e0*/  IMAD R15, R15, R16, R17 ;  /* 0x000000100f0f7224 */ /* 0x020fc800078e0211 */
[----:B------:R-:W-:-:S04]  /*04f0*/  IMAD R4, R23, R4, R15 ;  /* 0x0000000417047224 */ /* 0x000fc800078e020f */
[----:B------:R-:W-:-:S04]  /*0500*/  IMAD R4, R24, R7, R4 ;  /* 0x0000000718047224 */ /* 0x000fc800078e0204 */
[----:B------:R-:W-:-:S04]  /*0510*/  IMAD R4, R25, R8, R4 ;  /* 0x0000000819047224 */ /* 0x000fc800078e0204 */
[----:B------:R-:W-:Y:S01]  /*0520*/  IMAD R12, R27, R10, R4 ;  /* 0x0000000a1b0c7224 */ /* 0x000fe200078e0204 */
[----:B------:R-:W-:Y:S06]  /*0530*/  BRA.U UP0, `(.L_x_1) ;  /* 0xfffffffd003c7547 */ /* 0x000fec000b83ffff */
.L_x_0:
[----:B------:R-:W-:-:S04]  /*0540*/  ULOP3.LUT UR6, UR20, 0x7, URZ, 0xc0, !UPT ;  /* 0x0000000714067892 */ /* 0x000fc8000f8ec0ff */
[----:B------:R-:W-:-:S09]  /*0550*/  UISETP.NE.AND UP0, UPT, UR6, URZ, UPT ;  /* 0x000000ff0600728c */ /* 0x000fd2000bf05270 */
[----:B------:R-:W-:Y:S05]  /*0560*/  BRA.U !UP0, `(.L_x_2) ;  /* 0x0000000508387547 */ /* 0x000fea000b800000 */
[----:B------:R-:W-:Y:S02]  /*0570*/  UISETP.GE.U32.AND UP0, UPT, UR6, 0x4, UPT ;  /* 0x000000040600788c */ /* 0x000fe4000bf06070 */
[----:B------:R-:W-:-:S04]  /*0580*/  ULOP3.LUT UR5, UR20, 0x3, URZ, 0xc0, !UPT ;  /* 0x0000000314057892 */ /* 0x000fc8000f8ec0ff */
[----:B------:R-:W-:-:S03]  /*0590*/  UISETP.NE.AND UP1, UPT, UR5, URZ, UPT ;  /* 0x000000ff0500728c */ /* 0x000fc6000bf25270 */
[----:B------:R-:W-:Y:S08]  /*05a0*/  BRA.U !UP0, `(.L_x_3) ;  /* 0x00000001087c7547 */ /* 0x000ff0000b800000 */
[----:B------:R-:W1:Y:S01]  /*05b0*/  LDC.64 R6, c[0x0][0x388] ;  /* 0x0000e200ff067b82 */ /* 0x000e620000000a00 */
[----:B------:R-:W2:Y:S01]  /*05c0*/  LDCU.64 UR6, c[0x0][0x380] ;  /* 0x00007000ff0677ac */ /* 0x000ea20008000a00 */
[----:B------:R-:W-:Y:S01]  /*05d0*/  IMAD.U32 R9, RZ, RZ, UR4 ;  /* 0x00000004ff097e24 */ /* 0x000fe2000f8e00ff */
[C---:B------:R-:W-:Y:S02]  /*05e0*/  IADD3 R3, PT, PT, R13.reuse, UR4, RZ ;  /* 0x000000040d037c10 */ /* 0x040fe4000fffe0ff */
[----:B------:R-:W-:Y:S01]  /*05f0*/  IADD3 R10, P0, PT, R13, UR4, RZ ;  /* 0x000000040d0a7c10 */ /* 0x000fe2000ff1e0ff */
[----:B------:R-:W-:Y:S01]  /*0600*/  IMAD R9, R9, UR20, R0 ;  /* 0x0000001409097c24 */ /* 0x000fe2000f8e0200 */
[----:B------:R-:W-:Y:S01]  /*0610*/  MOV R11, UR20 ;  /* 0x00000014000b7c02 */ /* 0x000fe20008000f00 */
[----:B------:R-:W3:Y:S01]  /*0620*/  LDC.64 R4, c[0x0][0x380] ;  /* 0x0000e000ff047b82 */ /* 0x000ee20000000a00 */
[----:B------:R-:W-:Y:S01]  /*0630*/  MOV R15, UR20 ;  /* 0x00000014000f7c02 */ /* 0x000fe20008000f00 */
[----:B-1----:R-:W-:Y:S01]  /*0640*/  IMAD.WIDE R6, R9, 0x4, R6 ;  /* 0x0000000409067825 */ /* 0x002fe200078e0206 */
[----:B------:R-:W-:-:S05]  /*0650*/  MOV R9, UR20 ;  /* 0x0000001400097c02 */ /* 0x000fca0008000f00 */
[----:B------:R-:W-:Y:S02]  /*0660*/  IMAD.WIDE R8, R9, 0x4, R6 ;  /* 0x0000000409087825 */ /* 0x000fe400078e0206 */
[----:B0-----:R-:W4:Y:S02]  /*0670*/  LDG.E R6, desc[UR18][R6.64] ;  /* 0x0000001206067981 */ /* 0x001f24000c1e1900 */
[----:B---3--:R-:W-:Y:S01]  /*0680*/  IMAD.WIDE.U32 R4, R3, 0x4, R4 ;  /* 0x0000000403047825 */ /* 0x008fe200078e0004 */
[----:B------:R-:W-:Y:S01]  /*0690*/  IADD3.X R3, PT, PT, RZ, RZ, RZ, P0, !PT ;  /* 0x000000ffff037210 */ /* 0x000fe200007fe4ff */
[----:B------:R-:W3:Y:S01]  /*06a0*/  LDG.E R17, desc[UR18][R8.64] ;  /* 0x0000001208117981 */ /* 0x000ee2000c1e1900 */
[----:B--2---:R-:W-:-:S03]  /*06b0*/  LEA R2, P0, R10, UR6, 0x2 ;  /* 0x000000060a027c11 */ /* 0x004fc6000f8010ff */
[----:B------:R-:W4:Y:S01]  /*06c0*/  LDG.E R5, desc[UR18][R4.64] ;  /* 0x0000001204057981 */ /* 0x000f22000c1e1900 */
[----:B------:R-:W-:Y:S01]  /*06d0*/  LEA.HI.X R3, R10, UR7, R3, 0x2, P0 ;  /* 0x000000070a037c11 */ /* 0x000fe200080f1403 */
[----:B------:R-:W-:-:S04]  /*06e0*/  IMAD.WIDE R10, R11, 0x4, R8 ;  /* 0x000000040b0a7825 */ /* 0x000fc800078e0208 */
[----:B------:R-:W3:Y:S01]  /*06f0*/  LDG.E R16, desc[UR18][R2.64+0x4] ;  /* 0x0000041202107981 */ /* 0x000ee2000c1e1900 */
[----:B------:R-:W-:-:S03]  /*0700*/  IMAD.WIDE R14, R15, 0x4, R10 ;  /* 0x000000040f0e7825 */ /* 0x000fc600078e020a */
[----:B------:R-:W2:Y:S04]  /*0710*/  LDG.E R19, desc[UR18][R10.64] ;  /* 0x000000120a137981 */ /* 0x000ea8000c1e1900 */
[----:B------:R-:W2:Y:S04]  /*0720*/  LDG.E R18, desc[UR18][R2.64+0x8] ;  /* 0x0000081202127981 */ /* 0x000ea8000c1e1900 */
[----:B------:R-:W5:Y:S04]  /*0730*/  LDG.E R20, desc[UR18][R2.64+0xc] ;  /* 0x00000c1202147981 */ /* 0x000f68000c1e1900 */
[----:B------:R-:W5:Y:S01]  /*0740*/  LDG.E R14, desc[UR18][R14.64] ;  /* 0x000000120e0e7981 */ /* 0x000f62000c1e1900 */
[----:B------:R-:W-:Y:S01]  /*0750*/  UIADD3 UR4, UPT, UPT, UR4, 0x4, URZ ;  /* 0x0000000404047890 */ /* 0x000fe2000fffe0ff */
[----:B----4-:R-:W-:-:S04]  /*0760*/  IMAD R5, R5, R6, R12 ;  /* 0x0000000605057224 */ /* 0x010fc800078e020c */
[----:B---3--:R-:W-:-:S04]  /*0770*/  IMAD R5, R16, R17, R5 ;  /* 0x0000001110057224 */ /* 0x008fc800078e0205 */
[----:B--2---:R-:W-:-:S04]  /*0780*/  IMAD R5, R18, R19, R5 ;  /* 0x0000001312057224 */ /* 0x004fc800078e0205 */
[----:B-----5:R-:W-:-:S07]  /*0790*/  IMAD R12, R20, R14, R5 ;  /* 0x0000000e140c7224 */ /* 0x020fce00078e0205 */
.L_x_3:
[----:B------:R-:W-:Y:S05]  /*07a0*/  BRA.U !UP1, `(.L_x_2) ;  /* 0x0000000109a87547 */ /* 0x000fea000b800000 */
[----:B------:R-:W-:Y:S01]  /*07b0*/  UISETP.NE.AND UP0, UPT, UR5, 0x1, UPT ;  /* 0x000000010500788c */ /* 0x000fe2000bf05270 */
[----:B------:R-:W-:Y:S01]  /*07c0*/  MOV R7, UR4 ;  /* 0x0000000400077c02 */ /* 0x000fe20008000f00 */
[----:B------:R-:W-:Y:S02]  /*07d0*/  ULOP3.LUT UR5, UR20, 0x1, URZ, 0xc0, !UPT ;  /* 0x0000000114057892 */ /* 0x000fe4000f8ec0ff */
[----:B------:R-:W-:Y:S02]  /*07e0*/  MOV R15, UR20 ;  /* 0x00000014000f7c02 */ /* 0x000fe40008000f00 */
[----:B------:R-:W-:Y:S01]  /*07f0*/  UISETP.NE.U32.AND UP1, UPT, UR5, 0x1, UPT ;  /* 0x000000010500788c */ /* 0x000fe2000bf25070 */
[----:B------:R-:W-:-:S04]  /*0800*/  PLOP3.LUT P1, PT, PT, PT, UP0, 0x80, 0x8 ;  /* 0x000000000008781c */ /* 0x000fc80003f2f008 */
[----:B------:R-:W1:Y:S01]  /*0810*/  @UP0 LDCU.128 UR8, c[0x0][0x380] ;  /* 0x00007000ff0807ac */ /* 0x000e620008000c00 */
[----:B------:R-:W-:Y:S01]  /*0820*/  PLOP3.LUT P0, PT, PT, PT, UP1, 0x80, 0x8 ;  /* 0x000000000008781c */ /* 0x000fe20003f0f018 */
[----:B------:R-:W2:Y:S04]  /*0830*/  @UP0 LDCU.64 UR6, c[0x0][0x380] ;  /* 0x00007000ff0607ac */ /* 0x000ea80008000a00 */
[----:B------:R-:W3:Y:S03]  /*0840*/  @!UP1 LDCU.128 UR12, c[0x0][0x380] ;  /* 0x00007000ff0c97ac */ /* 0x000ee60008000c00 */
[C---:B------:R-:W-:Y:S02]  /*0850*/  @P1 IADD3 R3, PT, PT, R13.reuse, UR4, RZ ;  /* 0x000000040d031c10 */ /* 0x040fe4000fffe0ff */
[----:B------:R-:W-:Y:S01]  /*0860*/  @P1 IADD3 R6, P2, PT, R13, UR4, RZ ;  /* 0x000000040d061c10 */ /* 0x000fe2000ff5e0ff */
[----:B------:R-:W-:Y:S01]  /*0870*/  @UP0 UIADD3 UR4, UPT, UPT, UR4, 0x2, URZ ;  /* 0x0000000204040890 */ /* 0x000fe2000fffe0ff */
[----:B-1----:R-:W-:Y:S01]  /*0880*/  MOV R11, UR9 ;  /* 0x00000009000b7c02 */ /* 0x002fe20008000f00 */
[----:B------:R-:W-:Y:S01]  /*0890*/  IMAD.U32 R10, RZ, RZ, UR8 ;  /* 0x00000008ff0a7e24 */ /* 0x000fe2000f8e00ff */
[----:B------:R-:W-:-:S02]  /*08a0*/  MOV R4, UR10 ;  /* 0x0000000a00047c02 */ /* 0x000fc40008000f00 */
[----:B------:R-:W-:Y:S01]  /*08b0*/  MOV R5, UR11 ;  /* 0x0000000b00057c02 */ /* 0x000fe20008000f00 */
[----:B------:R-:W-:-:S04]  /*08c0*/  @P1 IMAD.WIDE.U32 R10, R3, 0x4, R10 ;  /* 0x00000004030a1825 */ /* 0x000fc800078e000a */
[----:B------:R-:W-:Y:S01]  /*08d0*/  @P1 IMAD R3, R7, UR20, R0 ;  /* 0x0000001407031c24 */ /* 0x000fe2000f8e0200 */
[----:B------:R-:W-:Y:S01]  /*08e0*/  @P1 IADD3.X R7, PT, PT, RZ, RZ, RZ, P2, !PT ;  /* 0x000000ffff071210 */ /* 0x000fe200017fe4ff */
[----:B------:R-:W-:Y:S01]  /*08f0*/  IMAD.U32 R19, RZ, RZ, UR4 ;  /* 0x00000004ff137e24 */ /* 0x000fe2000f8e00ff */
[C---:B--2---:R-:W-:Y:S01]  /*0900*/  @P1 LEA R2, P2, R6.reuse, UR6, 0x2 ;  /* 0x0000000606021c11 */ /* 0x044fe2000f8410ff */
[----:B------:R-:W-:Y:S01]  /*0910*/  @P1 IMAD.WIDE R4, R3, 0x4, R4 ;  /* 0x0000000403041825 */ /* 0x000fe200078e0204 */
[----:B------:R-:W-:Y:S01]  /*0920*/  @!P0 IADD3 R17, PT, PT, R13, UR4, RZ ;  /* 0x000000040d118c10 */ /* 0x000fe2000fffe0ff */
[----:B0-----:R-:W2:Y:S01]  /*0930*/  @P1 LDG.E R11, desc[UR18][R10.64] ;  /* 0x000000120a0b1981 */ /* 0x001ea2000c1e1900 */
[----:B------:R-:W-:Y:S01]  /*0940*/  @P1 LEA.HI.X R3, R6, UR7, R7, 0x2, P2 ;  /* 0x0000000706031c11 */ /* 0x000fe200090f1407 */
[----:B------:R-:W-:Y:S01]  /*0950*/  @!P0 IMAD R19, R19, UR20, R0 ;  /* 0x0000001413138c24 */ /* 0x000fe2000f8e0200 */
[----:B---3--:R-:W-:Y:S01]  /*0960*/  MOV R6, UR12 ;  /* 0x0000000c00067c02 */ /* 0x008fe20008000f00 */
[----:B------:R-:W-:Y:S01]  /*0970*/  @P1 IMAD.WIDE R14, R15, 0x4, R4 ;  /* 0x000000040f0e1825 */ /* 0x000fe200078e0204 */
[----:B------:R-:W-:Y:S01]  /*0980*/  MOV R7, UR13 ;  /* 0x0000000d00077c02 */ /* 0x000fe20008000f00 */
[----:B------:R-:W2:Y:S01]  /*0990*/  @P1 LDG.E R4, desc[UR18][R4.64] ;  /* 0x0000001204041981 */ /* 0x000ea2000c1e1900 */
[----:B------:R-:W-:-:S02]  /*09a0*/  MOV R8, UR14 ;  /* 0x0000000e00087c02 */ /* 0x000fc40008000f00 */
[----:B------:R-:W-:Y:S01]  /*09b0*/  MOV R9, UR15 ;  /* 0x0000000f00097c02 */ /* 0x000fe20008000f00 */
[----:B------:R-:W-:Y:S01]  /*09c0*/  @!P0 IMAD.WIDE.U32 R6, R17, 0x4, R6 ;  /* 0x0000000411068825 */ /* 0x000fe200078e0006 */
[----:B------:R-:W3:Y:S03]  /*09d0*/  @P1 LDG.E R14, desc[UR18][R14.64] ;  /* 0x000000120e0e1981 */ /* 0x000ee6000c1e1900 */
[----:B------:R-:W-:Y:S01]  /*09e0*/  @!P0 IMAD.WIDE R8, R19, 0x4, R8 ;  /* 0x0000000413088825 */ /* 0x000fe200078e0208 */
[----:B------:R-:W3:Y:S04]  /*09f0*/  @P1 LDG.E R2, desc[UR18][R2.64+0x4] ;  /* 0x0000041202021981 */ /* 0x000ee8000c1e1900 */
[----:B------:R-:W4:Y:S04]  /*0a00*/  @!P0 LDG.E R7, desc[UR18][R6.64] ;  /* 0x0000001206078981 */ /* 0x000f28000c1e1900 */
[----:B------:R-:W4:Y:S01]  /*0a10*/  @!P0 LDG.E R8, desc[UR18][R8.64] ;  /* 0x0000001208088981 */ /* 0x000f22000c1e1900 */
[----:B--2---:R-:W-:-:S04]  /*0a20*/  @P1 IMAD R11, R11, R4, R12 ;  /* 0x000000040b0b1224 */ /* 0x004fc800078e020c */
[----:B---3--:R-:W-:-:S04]  /*0a30*/  @P1 IMAD R12, R2, R14, R11 ;  /* 0x0000000e020c1224 */ /* 0x008fc800078e020b */
[----:B----4-:R-:W-:-:S07]  /*0a40*/  @!P0 IMAD R12, R7, R8, R12 ;  /* 0x00000008070c8224 */ /* 0x010fce00078e020c */
.L_x_2:
[----:B------:R-:W1:Y:S01]  /*0a50*/  LDC.64 R2, c[0x0][0x390] ;  /* 0x0000e400ff027b82 */ /* 0x000e620000000a00 */
[----:B------:R-:W-:-:S05]  /*0a60*/  IADD3 R13, PT, PT, R0, R13, RZ ;  /* 0x0000000d000d7210 */ /* 0x000fca0007ffe0ff */
[----:B-1----:R-:W-:-:S05]  /*0a70*/  IMAD.WIDE R2, R13, 0x4, R2 ;  /* 0x000000040d027825 */ /* 0x002fca00078e0202 */
[----:B0-----:R-:W-:Y:S01]  /*0a80*/  STG.E desc[UR18][R2.64], R12 ;  /* 0x0000000c02007986 */ /* 0x001fe2000c101912 */
[----:B------:R-:W-:Y:S05]  /*0a90*/  EXIT ;  /* 0x000000000000794d */ /* 0x000fea0003800000 */
.L_x_4:
[----:B------:R-:W-:-:S00]  /*0aa0*/  BRA `(.L_x_4) ;  /* 0xfffffffc00fc7947 */ /* 0x000fc0000383ffff */
[----:B------:R-:W-:-:S00]  /*0ab0*/  NOP ;  /* 0x0000000000007918 */ /* 0x000fc00000000000 */
        /* <DEDUP_REMOVED lines=12> */
.L_x_5:


//--------------------- .nv.shared.reserved.0     --------------------------
	.section	.nv.shared.reserved.0,"aw",@nobits
	.weak		__nv_reservedSMEM_offset_0_alias
	.size		__nv_reservedSMEM_offset_0_alias, 0, 64
	.other		__nv_reservedSMEM_offset_0_alias,@"STO_CUDA_RESERVED_SHARED STV_DEFAULT"
__nv_reservedSMEM_offset_0_alias:
	.zero		0
	.zero		64


//--------------------- .nv.constant0._Z10matrix_mulPKiS0_Pii --------------------------
	.section	.nv.constant0._Z10matrix_mulPKiS0_Pii,"a",@progbits
	.sectionflags	@""
	.align	4
.nv.constant0._Z10matrix_mulPKiS0_Pii:
	.zero		924


//--------------------- SYMBOLS --------------------------

	.type		.nv.reservedSmem.offset0,@object
	.size		.nv.reservedSmem.offset0,0x4
